//
// Generated by NVIDIA NVVM Compiler
//
// Compiler Build ID: CL-36424714
// Cuda compilation tools, release 13.0, V13.0.88
// Based on NVVM 20.0.0
//

.version 9.0
.target sm_100
.address_size 64

	// .globl	_Z5asciiPcPi
.extern .func  (.param .b32 func_retval0) vprintf
(
	.param .b64 vprintf_param_0,
	.param .b64 vprintf_param_1
)
;
.global .align 1 .b8 $str[4] = {37, 100, 9};
.global .align 1 .b8 $str$1[2] = {10};

.visible .entry _Z5asciiPcPi(
	.param .u64 .ptr .align 1 _Z5asciiPcPi_param_0,
	.param .u64 .ptr .align 1 _Z5asciiPcPi_param_1
)
{
	.local .align 8 .b8 	__local_depot0[8];
	.reg .b64 	%SP;
	.reg .b64 	%SPL;
	.reg .b32 	%r<7>;
	.reg .b64 	%rd<15>;

	mov.u64 	%SPL, __local_depot0;
	cvta.local.u64 	%SP, %SPL;
	ld.param.u64 	%rd1, [_Z5asciiPcPi_param_0];
	ld.param.u64 	%rd2, [_Z5asciiPcPi_param_1];
	cvta.to.global.u64 	%rd3, %rd2;
	cvta.to.global.u64 	%rd4, %rd1;
	add.u64 	%rd5, %SP, 0;
	add.u64 	%rd6, %SPL, 0;
	mov.u32 	%r1, %tid.x;
	cvt.u64.u32 	%rd7, %r1;
	add.s64 	%rd8, %rd4, %rd7;
	ld.global.s8 	%r2, [%rd8];
	mul.wide.u32 	%rd9, %r1, 4;
	add.s64 	%rd10, %rd3, %rd9;
	st.global.u32 	[%rd10], %r2;
	st.local.u32 	[%rd6], %r2;
	mov.u64 	%rd11, $str;
	cvta.global.u64 	%rd12, %rd11;
	{ // callseq 0, 0
	.param .b64 param0;
	st.param.b64 	[param0], %rd12;
	.param .b64 param1;
	st.param.b64 	[param1], %rd5;
	.param .b32 retval0;
	call.uni (retval0), 
	vprintf, 
	(
	param0, 
	param1
	);
	ld.param.b32 	%r3, [retval0];
	} // callseq 0
	mov.u64 	%rd13, $str$1;
	cvta.global.u64 	%rd14, %rd13;
	{ // callseq 1, 0
	.param .b64 param0;
	st.param.b64 	[param0], %rd14;
	.param .b64 param1;
	st.param.b64 	[param1], 0;
	.param .b32 retval0;
	call.uni (retval0), 
	vprintf, 
	(
	param0, 
	param1
	);
	ld.param.b32 	%r5, [retval0];
	} // callseq 1
	ret;

}
	// .globl	_Z7reversePiS_
.visible .entry _Z7reversePiS_(
	.param .u64 .ptr .align 1 _Z7reversePiS__param_0,
	.param .u64 .ptr .align 1 _Z7reversePiS__param_1
)
{
	.local .align 8 .b8 	__local_depot1[8];
	.reg .b64 	%SP;
	.reg .b64 	%SPL;
	.reg .pred 	%p<3>;
	.reg .b32 	%r<27>;
	.reg .b64 	%rd<14>;

	mov.u64 	%SPL, __local_depot1;
	cvta.local.u64 	%SP, %SPL;
	ld.param.u64 	%rd3, [_Z7reversePiS__param_0];
	ld.param.u64 	%rd4, [_Z7reversePiS__param_1];
	cvta.to.global.u64 	%rd5, %rd3;
	cvta.to.global.u64 	%rd6, %rd4;
	mov.u32 	%r7, %tid.x;
	mul.wide.u32 	%rd7, %r7, 4;
	add.s64 	%rd1, %rd6, %rd7;
	mov.b32 	%r26, 0;
	st.global.u32 	[%rd1], %r26;
	add.s64 	%rd2, %rd5, %rd7;
	ld.global.u32 	%r25, [%rd2];
	setp.eq.s32 	%p1, %r25, 0;
	@%p1 bra 	$L__BB1_3;
$L__BB1_1:
	ld.global.u32 	%r8, [%rd1];
	mul.hi.s32 	%r9, %r25, 1717986919;
	shr.u32 	%r10, %r9, 31;
	shr.s32 	%r11, %r9, 2;
	add.s32 	%r12, %r11, %r10;
	mul.lo.s32 	%r13, %r12, 10;
	sub.s32 	%r14, %r25, %r13;
	mad.lo.s32 	%r15, %r8, 10, %r14;
	st.global.u32 	[%rd1], %r15;
	ld.global.u32 	%r16, [%rd2];
	mul.hi.s32 	%r17, %r16, 1717986919;
	shr.u32 	%r18, %r17, 31;
	shr.s32 	%r19, %r17, 2;
	add.s32 	%r25, %r19, %r18;
	st.global.u32 	[%rd2], %r25;
	add.s32 	%r20, %r16, 9;
	setp.gt.u32 	%p2, %r20, 18;
	@%p2 bra 	$L__BB1_1;
	ld.global.u32 	%r26, [%rd1];
$L__BB1_3:
	add.u64 	%rd8, %SP, 0;
	add.u64 	%rd9, %SPL, 0;
	st.local.u32 	[%rd9], %r26;
	mov.u64 	%rd10, $str;
	cvta.global.u64 	%rd11, %rd10;
	{ // callseq 2, 0
	.param .b64 param0;
	st.param.b64 	[param0], %rd11;
	.param .b64 param1;
	st.param.b64 	[param1], %rd8;
	.param .b32 retval0;
	call.uni (retval0), 
	vprintf, 
	(
	param0, 
	param1
	);
	ld.param.b32 	%r21, [retval0];
	} // callseq 2
	mov.u64 	%rd12, $str$1;
	cvta.global.u64 	%rd13, %rd12;
	{ // callseq 3, 0
	.param .b64 param0;
	st.param.b64 	[param0], %rd13;
	.param .b64 param1;
	st.param.b64 	[param1], 0;
	.param .b32 retval0;
	call.uni (retval0), 
	vprintf, 
	(
	param0, 
	param1
	);
	ld.param.b32 	%r23, [retval0];
	} // callseq 3
	ret;

}


// ===== COMPILED SASS (sm_100) =====

	.target	sm_100

	.elftype	@"ET_EXEC"


//--------------------- .note.nv.tkinfo           --------------------------
	.section	.note.nv.tkinfo,"",@"SHT_NOTE"
	.sectionflags	@"SHF_NOTE_NV_TKINFO"
	.tkinfo
        /*0018*/ 	.word	0x00000002
        /*0030*/ 	.string	""
        /*0030*/ 	.string	"ptxas"
        /*0030*/ 	.string	"Cuda compilation tools, release 13.0, V13.0.88"
        /*0030*/ 	.string	"Build cuda_13.0.r13.0/compiler.36424714_0"
        /*0030*/ 	.string	"-arch sm_100 -m 64 "



//--------------------- .note.nv.cuinfo           --------------------------
	.section	.note.nv.cuinfo,"",@"SHT_NOTE"
	.sectionflags	@"SHF_NOTE_NV_CUINFO"
        /*0018*/ 	.short	0x0002
        /*001a*/ 	.short	0x0064
        /*001c*/ 	.short	0x0082
	.zero		2


//--------------------- .nv.info                  --------------------------
	.section	.nv.info,"",@"SHT_CUDA_INFO"
	.align	4


	//----- nvinfo : EIATTR_REGCOUNT
	.align		4
        /*0000*/ 	.byte	0x04, 0x2f
        /*0002*/ 	.short	(.L_3 - .L_2)
	.align		4
.L_2:
        /*0004*/ 	.word	index@(_Z5asciiPcPi)
        /*0008*/ 	.word	0x00000018


	//----- nvinfo : EIATTR_FRAME_SIZE
	.align		4
.L_3:
        /*000c*/ 	.byte	0x04, 0x11
        /*000e*/ 	.short	(.L_5 - .L_4)
	.align		4
.L_4:
        /*0010*/ 	.word	index@(_Z5asciiPcPi)
        /*0014*/ 	.word	0x00000008


	//----- nvinfo : EIATTR_REGCOUNT
	.align		4
.L_5:
        /*0018*/ 	.byte	0x04, 0x2f
        /*001a*/ 	.short	(.L_7 - .L_6)
	.align		4
.L_6:
        /*001c*/ 	.word	index@(_Z7reversePiS_)
        /*0020*/ 	.word	0x00000018


	//----- nvinfo : EIATTR_FRAME_SIZE
	.align		4
.L_7:
        /*0024*/ 	.byte	0x04, 0x11
        /*0026*/ 	.short	(.L_9 - .L_8)
	.align		4
.L_8:
        /*0028*/ 	.word	index@(_Z7reversePiS_)
        /*002c*/ 	.word	0x00000008


	//----- nvinfo : EIATTR_MIN_STACK_SIZE
	.align		4
.L_9:
        /*0030*/ 	.byte	0x04, 0x12
        /*0032*/ 	.short	(.L_11 - .L_10)
	.align		4
.L_10:
        /*0034*/ 	.word	index@(_Z7reversePiS_)
        /*0038*/ 	.word	0x00000008


	//----- nvinfo : EIATTR_MIN_STACK_SIZE
	.align		4
.L_11:
        /*003c*/ 	.byte	0x04, 0x12
        /*003e*/ 	.short	(.L_13 - .L_12)
	.align		4
.L_12:
        /*0040*/ 	.word	index@(_Z5asciiPcPi)
        /*0044*/ 	.word	0x00000008
.L_13:


//--------------------- .nv.compat                --------------------------
	.section	.nv.compat,"",@"SHT_CUDA_COMPAT_INFO"
	.align	4
        /*0000*/ 	.byte	0x02, 0x09, 0x00, 0x00, 0x02, 0x02, 0x01, 0x00, 0x02, 0x05, 0x05, 0x00, 0x03, 0x07, 0x01, 0x01
        /*0010*/ 	.byte	0x02, 0x03, 0x00, 0x00, 0x02, 0x06, 0x01, 0x00, 0x04, 0x0b, 0x08, 0x00, 0x09, 0x00, 0x00, 0x00
        /*0020*/ 	.byte	0x00, 0x00, 0x00, 0x00


//--------------------- .nv.info._Z7reversePiS_   --------------------------
	.section	.nv.info._Z7reversePiS_,"",@"SHT_CUDA_INFO"
	.sectionflags	@""
	.align	4


	//----- nvinfo : EIATTR_CUDA_API_VERSION
	.align		4
        /*0000*/ 	.byte	0x04, 0x37
        /*0002*/ 	.short	(.L_15 - .L_14)
.L_14:
        /*0004*/ 	.word	0x00000082


	//----- nvinfo : EIATTR_KPARAM_INFO
	.align		4
.L_15:
        /*0008*/ 	.byte	0x04, 0x17
        /*000a*/ 	.short	(.L_17 - .L_16)
.L_16:
        /*000c*/ 	.word	0x00000000
        /*0010*/ 	.short	0x0001
        /*0012*/ 	.short	0x0008
        /*0014*/ 	.byte	0x00, 0xf5, 0x21, 0x00


	//----- nvinfo : EIATTR_KPARAM_INFO
	.align		4
.L_17:
        /*0018*/ 	.byte	0x04, 0x17
        /*001a*/ 	.short	(.L_19 - .L_18)
.L_18:
        /*001c*/ 	.word	0x00000000
        /*0020*/ 	.short	0x0000
        /*0022*/ 	.short	0x0000
        /*0024*/ 	.byte	0x00, 0xf5, 0x21, 0x00


	//----- nvinfo : EIATTR_SPARSE_MMA_MASK
	.align		4
.L_19:
        /*0028*/ 	.byte	0x03, 0x50
        /*002a*/ 	.short	0x0000


	//----- nvinfo : EIATTR_MAXREG_COUNT
	.align		4
        /*002c*/ 	.byte	0x03, 0x1b
        /*002e*/ 	.short	0x00ff


	//----- nvinfo : EIATTR_EXTERNS
	.align		4
        /*0030*/ 	.byte	0x04, 0x0f
        /*0032*/ 	.short	(.L_21 - .L_20)


	//   ....[0]....
	.align		4
.L_20:
        /*0034*/ 	.word	index@(vprintf)


	//----- nvinfo : EIATTR_MERCURY_ISA_VERSION
	.align		4
.L_21:
        /*0038*/ 	.byte	0x03, 0x5f
        /*003a*/ 	.short	0x0101


	//----- nvinfo : EIATTR_VRC_CTA_INIT_COUNT
	.align		4
        /*003c*/ 	.byte	0x02, 0x4a
	.zero		1
	.zero		1


	//----- nvinfo : EIATTR_SYSCALL_OFFSETS
	.align		4
        /*0040*/ 	.byte	0x04, 0x46
        /*0042*/ 	.short	(.L_23 - .L_22)


	//   ....[0]....
.L_22:
        /*0044*/ 	.word	0x000002c0


	//   ....[1]....
        /*0048*/ 	.word	0x00000330


	//----- nvinfo : EIATTR_EXIT_INSTR_OFFSETS
	.align		4
.L_23:
        /*004c*/ 	.byte	0x04, 0x1c
        /*004e*/ 	.short	(.L_25 - .L_24)


	//   ....[0]....
.L_24:
        /*0050*/ 	.word	0x00000340


	//----- nvinfo : EIATTR_CRS_STACK_SIZE
	.align		4
.L_25:
        /*0054*/ 	.byte	0x04, 0x1e
        /*0056*/ 	.short	(.L_27 - .L_26)
.L_26:
        /*0058*/ 	.word	0x00000000


	//----- nvinfo : EIATTR_CBANK_PARAM_SIZE
	.align		4
.L_27:
        /*005c*/ 	.byte	0x03, 0x19
        /*005e*/ 	.short	0x0010


	//----- nvinfo : EIATTR_PARAM_CBANK
	.align		4
        /*0060*/ 	.byte	0x04, 0x0a
        /*0062*/ 	.short	(.L_29 - .L_28)
	.align		4
.L_28:
        /*0064*/ 	.word	index@(.nv.constant0._Z7reversePiS_)
        /*0068*/ 	.short	0x0380
        /*006a*/ 	.short	0x0010


	//----- nvinfo : EIATTR_SW_WAR
	.align		4
.L_29:
        /*006c*/ 	.byte	0x04, 0x36
        /*006e*/ 	.short	(.L_31 - .L_30)
.L_30:
        /*0070*/ 	.word	0x00000008
.L_31:


//--------------------- .nv.info._Z5asciiPcPi     --------------------------
	.section	.nv.info._Z5asciiPcPi,"",@"SHT_CUDA_INFO"
	.sectionflags	@""
	.align	4


	//----- nvinfo : EIATTR_CUDA_API_VERSION
	.align		4
        /*0000*/ 	.byte	0x04, 0x37
        /*0002*/ 	.short	(.L_33 - .L_32)
.L_32:
        /*0004*/ 	.word	0x00000082


	//----- nvinfo : EIATTR_KPARAM_INFO
	.align		4
.L_33:
        /*0008*/ 	.byte	0x04, 0x17
        /*000a*/ 	.short	(.L_35 - .L_34)
.L_34:
        /*000c*/ 	.word	0x00000000
        /*0010*/ 	.short	0x0001
        /*0012*/ 	.short	0x0008
        /*0014*/ 	.byte	0x00, 0xf5, 0x21, 0x00


	//----- nvinfo : EIATTR_KPARAM_INFO
	.align		4
.L_35:
        /*0018*/ 	.byte	0x04, 0x17
        /*001a*/ 	.short	(.L_37 - .L_36)
.L_36:
        /*001c*/ 	.word	0x00000000
        /*0020*/ 	.short	0x0000
        /*0022*/ 	.short	0x0000
        /*0024*/ 	.byte	0x00, 0xf5, 0x21, 0x00


	//----- nvinfo : EIATTR_SPARSE_MMA_MASK
	.align		4
.L_37:
        /*0028*/ 	.byte	0x03, 0x50
        /*002a*/ 	.short	0x0000


	//----- nvinfo : EIATTR_MAXREG_COUNT
	.align		4
        /*002c*/ 	.byte	0x03, 0x1b
        /*002e*/ 	.short	0x00ff


	//----- nvinfo : EIATTR_EXTERNS
	.align		4
        /*0030*/ 	.byte	0x04, 0x0f
        /*0032*/ 	.short	(.L_39 - .L_38)


	//   ....[0]....
	.align		4
.L_38:
        /*0034*/ 	.word	index@(vprintf)


	//----- nvinfo : EIATTR_MERCURY_ISA_VERSION
	.align		4
.L_39:
        /*0038*/ 	.byte	0x03, 0x5f
        /*003a*/ 	.short	0x0101


	//----- nvinfo : EIATTR_VRC_CTA_INIT_COUNT
	.align		4
        /*003c*/ 	.byte	0x02, 0x4a
	.zero		1
	.zero		1


	//----- nvinfo : EIATTR_SYSCALL_OFFSETS
	.align		4
        /*0040*/ 	.byte	0x04, 0x46
        /*0042*/ 	.short	(.L_41 - .L_40)


	//   ....[0]....
.L_40:
        /*0044*/ 	.word	0x00000160


	//   ....[1]....
        /*0048*/ 	.word	0x000001d0


	//----- nvinfo : EIATTR_EXIT_INSTR_OFFSETS
	.align		4
.L_41:
        /*004c*/ 	.byte	0x04, 0x1c
        /*004e*/ 	.short	(.L_43 - .L_42)


	//   ....[0]....
.L_42:
        /*0050*/ 	.word	0x000001e0


	//----- nvinfo : EIATTR_CBANK_PARAM_SIZE
	.align		4
.L_43:
        /*0054*/ 	.byte	0x03, 0x19
        /*0056*/ 	.short	0x0010


	//----- nvinfo : EIATTR_PARAM_CBANK
	.align		4
        /*0058*/ 	.byte	0x04, 0x0a
        /*005a*/ 	.short	(.L_45 - .L_44)
	.align		4
.L_44:
        /*005c*/ 	.word	index@(.nv.constant0._Z5asciiPcPi)
        /*0060*/ 	.short	0x0380
        /*0062*/ 	.short	0x0010


	//----- nvinfo : EIATTR_SW_WAR
	.align		4
.L_45:
        /*0064*/ 	.byte	0x04, 0x36
        /*0066*/ 	.short	(.L_47 - .L_46)
.L_46:
        /*0068*/ 	.word	0x00000008
.L_47:


//--------------------- .nv.callgraph             --------------------------
	.section	.nv.callgraph,"",@"SHT_CUDA_CALLGRAPH"
	.align	4
	.sectionentsize	8
	.align		4
        /*0000*/ 	.word	0x00000000
	.align		4
        /*0004*/ 	.word	0xffffffff
	.align		4
        /*0008*/ 	.word	index@(_Z7reversePiS_)
	.align		4
        /*000c*/ 	.word	index@(vprintf)
	.align		4
        /*0010*/ 	.word	index@(_Z5asciiPcPi)
	.align		4
        /*0014*/ 	.word	index@(vprintf)
	.align		4
        /*0018*/ 	.word	0x00000000
	.align		4
        /*001c*/ 	.word	0xfffffffe
	.align		4
        /*0020*/ 	.word	0x00000000
	.align		4
        /*0024*/ 	.word	0xfffffffd
	.align		4
        /*0028*/ 	.word	0x00000000
	.align		4
        /*002c*/ 	.word	0xfffffffc


//--------------------- .nv.constant4             --------------------------
	.section	.nv.constant4,"a",@progbits
	.align	8
	.align		8
.nv.constant4:
        /*0000*/ 	.dword	vprintf
	.align		8
        /*0008*/ 	.dword	$str
	.align		8
        /*0010*/ 	.dword	$str$1


//--------------------- .text._Z7reversePiS_      --------------------------
	.section	.text._Z7reversePiS_,"ax",@progbits
	.align	128
        .global         _Z7reversePiS_
        .type           _Z7reversePiS_,@function
        .size           _Z7reversePiS_,(.L_x_10 - _Z7reversePiS_)
        .other          _Z7reversePiS_,@"STO_CUDA_ENTRY STV_DEFAULT"
_Z7reversePiS_:
.text._Z7reversePiS_:
[----:B------:R-:W0:Y:S01]  /*0000*/  LDC R1, c[0x0][0x37c] ;  /* 0x0000df00ff017b82 */ /* 0x000e220000000800 */
[----:B------:R-:W1:Y:S07]  /*0010*/  S2R R7, SR_TID.X ;  /* 0x0000000000077919 */ /* 0x000e6e0000002100 */
[----:B------:R-:W1:Y:S01]  /*0020*/  LDC.64 R2, c[0x0][0x388] ;  /* 0x0000e200ff027b82 */ /* 0x000e620000000a00 */
[----:B------:R-:W2:Y:S01]  /*0030*/  LDCU.64 UR4, c[0x0][0x358] ;  /* 0x00006b00ff0477ac */ /* 0x000ea20008000a00 */
[----:B0-----:R-:W-:-:S06]  /*0040*/  VIADD R1, R1, 0xfffffff8 ;  /* 0xfffffff801017836 */ /* 0x001fcc0000000000 */
[----:B------:R-:W0:Y:S01]  /*0050*/  LDC.64 R4, c[0x0][0x380] ;  /* 0x0000e000ff047b82 */ /* 0x000e220000000a00 */
[----:B-1----:R-:W-:-:S04]  /*0060*/  IMAD.WIDE.U32 R2, R7, 0x4, R2 ;  /* 0x0000000407027825 */ /* 0x002fc800078e0002 */
[----:B0-----:R-:W-:Y:S01]  /*0070*/  IMAD.WIDE.U32 R4, R7, 0x4, R4 ;  /* 0x0000000407047825 */ /* 0x001fe200078e0004 */
[----:B--2---:R0:W-:Y:S04]  /*0080*/  STG.E desc[UR4][R2.64], RZ ;  /* 0x000000ff02007986 */ /* 0x0041e8000c101904 */
[----:B------:R-:W2:Y:S01]  /*0090*/  LDG.E R8, desc[UR4][R4.64] ;  /* 0x0000000404087981 */ /* 0x000ea2000c1e1900 */
[----:B------:R-:W1:Y:S01]  /*00a0*/  LDCU UR6, c[0x0][0x2f8] ;  /* 0x00005f00ff0677ac */ /* 0x000e620008000800 */
[----:B------:R-:W-:Y:S01]  /*00b0*/  BSSY.RECONVERGENT B0, `(.L_x_0) ;  /* 0x0000019000007945 */ /* 0x000fe20003800200 */
[----:B------:R-:W-:Y:S01]  /*00c0*/  IMAD.MOV.U32 R0, RZ, RZ, RZ ;  /* 0x000000ffff007224 */ /* 0x000fe200078e00ff */
[----:B------:R-:W3:Y:S01]  /*00d0*/  LDCU UR7, c[0x0][0x2fc] ;  /* 0x00005f80ff0777ac */ /* 0x000ee20008000800 */
[----:B-1----:R-:W-:-:S04]  /*00e0*/  IADD3 R6, P1, PT, R1, UR6, RZ ;  /* 0x0000000601067c10 */ /* 0x002fc8000ff3e0ff */
[----:B---3--:R-:W-:Y:S02]  /*00f0*/  IADD3.X R7, PT, PT, RZ, UR7, RZ, P1, !PT ;  /* 0x00000007ff077c10 */ /* 0x008fe40008ffe4ff */
[----:B--2---:R-:W-:-:S13]  /*0100*/  ISETP.NE.AND P0, PT, R8, RZ, PT ;  /* 0x000000ff0800720c */ /* 0x004fda0003f05270 */
[----:B0-----:R-:W-:Y:S05]  /*0110*/  @!P0 BRA `(.L_x_1) ;  /* 0x0000000000488947 */ /* 0x001fea0003800000 */
[----:B------:R-:W-:Y:S01]  /*0120*/  BSSY.RECONVERGENT B1, `(.L_x_2) ;  /* 0x0000010000017945 */ /* 0x000fe20003800200 */
.L_x_3:
[----:B------:R-:W2:Y:S01]  /*0130*/  LDG.E R0, desc[UR4][R2.64] ;  /* 0x0000000402007981 */ /* 0x000ea2000c1e1900 */
[----:B0-----:R-:W-:-:S05]  /*0140*/  IMAD.HI R9, R8, 0x66666667, RZ ;  /* 0x6666666708097827 */ /* 0x001fca00078e02ff */
[----:B------:R-:W-:-:S04]  /*0150*/  SHF.R.U32.HI R10, RZ, 0x1f, R9 ;  /* 0x0000001fff0a7819 */ /* 0x000fc80000011609 */
[----:B------:R-:W-:-:S05]  /*0160*/  LEA.HI.SX32 R9, R9, R10, 0x1e ;  /* 0x0000000a09097211 */ /* 0x000fca00078ff2ff */
[----:B------:R-:W-:-:S04]  /*0170*/  IMAD R9, R9, -0xa, R8 ;  /* 0xfffffff609097824 */ /* 0x000fc800078e0208 */
[----:B--2---:R-:W-:-:S05]  /*0180*/  IMAD R9, R0, 0xa, R9 ;  /* 0x0000000a00097824 */ /* 0x004fca00078e0209 */
[----:B------:R0:W-:Y:S04]  /*0190*/  STG.E desc[UR4][R2.64], R9 ;  /* 0x0000000902007986 */ /* 0x0001e8000c101904 */
[----:B------:R-:W2:Y:S02]  /*01a0*/  LDG.E R0, desc[UR4][R4.64] ;  /* 0x0000000404007981 */ /* 0x000ea4000c1e1900 */
[----:B--2---:R-:W-:-:S04]  /*01b0*/  IMAD.HI R8, R0, 0x66666667, RZ ;  /* 0x6666666700087827 */ /* 0x004fc800078e02ff */
[----:B------:R-:W-:Y:S01]  /*01c0*/  VIADD R0, R0, 0x9 ;  /* 0x0000000900007836 */ /* 0x000fe20000000000 */
[----:B------:R-:W-:-:S04]  /*01d0*/  SHF.R.U32.HI R11, RZ, 0x1f, R8 ;  /* 0x0000001fff0b7819 */ /* 0x000fc80000011608 */
[----:B------:R-:W-:Y:S02]  /*01e0*/  LEA.HI.SX32 R8, R8, R11, 0x1e ;  /* 0x0000000b08087211 */ /* 0x000fe400078ff2ff */
[----:B------:R-:W-:-:S03]  /*01f0*/  ISETP.GT.U32.AND P0, PT, R0, 0x12, PT ;  /* 0x000000120000780c */ /* 0x000fc60003f04070 */
[----:B------:R0:W-:Y:S10]  /*0200*/  STG.E desc[UR4][R4.64], R8 ;  /* 0x0000000804007986 */ /* 0x0001f4000c101904 */
[----:B------:R-:W-:Y:S05]  /*0210*/  @P0 BRA `(.L_x_3) ;  /* 0xfffffffc00c40947 */ /* 0x000fea000383ffff */
[----:B------:R-:W-:Y:S05]  /*0220*/  BSYNC.RECONVERGENT B1 ;  /* 0x0000000000017941 */ /* 0x000fea0003800200 */
.L_x_2:
[----:B------:R1:W5:Y:S02]  /*0230*/  LDG.E R0, desc[UR4][R2.64] ;  /* 0x0000000402007981 */ /* 0x000364000c1e1900 */
.L_x_1:
[----:B------:R-:W-:Y:S05]  /*0240*/  BSYNC.RECONVERGENT B0 ;  /* 0x0000000000007941 */ /* 0x000fea0003800200 */
.L_x_0:
[----:B01----:R-:W-:Y:S01]  /*0250*/  MOV R2, 0x0 ;  /* 0x0000000000027802 */ /* 0x003fe20000000f00 */
[----:B-----5:R0:W-:Y:S01]  /*0260*/  STL [R1], R0 ;  /* 0x0000000001007387 */ /* 0x0201e20000100800 */
[----:B------:R-:W1:Y:S02]  /*0270*/  LDCU.64 UR4, c[0x4][0x8] ;  /* 0x01000100ff0477ac */ /* 0x000e640008000a00 */
[----:B------:R0:W2:Y:S01]  /*0280*/  LDC.64 R8, c[0x4][R2] ;  /* 0x0100000002087b82 */ /* 0x0000a20000000a00 */
[----:B-1----:R-:W-:Y:S01]  /*0290*/  IMAD.U32 R4, RZ, RZ, UR4 ;  /* 0x00000004ff047e24 */ /* 0x002fe2000f8e00ff */
[----:B0-----:R-:W-:-:S07]  /*02a0*/  MOV R5, UR5 ;  /* 0x0000000500057c02 */ /* 0x001fce0008000f00 */
[----:B------:R-:W-:-:S07]  /*02b0*/  LEPC R20, `(.L_x_4) ;  /* 0x000000001014794e */ /* 0x000fce0000000000 */
[----:B--2---:R-:W-:Y:S05]  /*02c0*/  CALL.ABS.NOINC R8 ;  /* 0x0000000008007343 */ /* 0x004fea0003c00000 */
.L_x_4:
[----:B------:R-:W0:Y:S01]  /*02d0*/  LDC.64 R2, c[0x4][R2] ;  /* 0x0100000002027b82 */ /* 0x000e220000000a00 */
[----:B------:R-:W1:Y:S01]  /*02e0*/  LDCU.64 UR4, c[0x4][0x10] ;  /* 0x01000200ff0477ac */ /* 0x000e620008000a00 */
[----:B------:R-:W-:Y:S01]  /*02f0*/  CS2R R6, SRZ ;  /* 0x0000000000067805 */ /* 0x000fe2000001ff00 */
[----:B-1----:R-:W-:Y:S01]  /*0300*/  IMAD.U32 R4, RZ, RZ, UR4 ;  /* 0x00000004ff047e24 */ /* 0x002fe2000f8e00ff */
[----:B------:R-:W-:-:S07]  /*0310*/  MOV R5, UR5 ;  /* 0x0000000500057c02 */ /* 0x000fce0008000f00 */
[----:B------:R-:W-:-:S07]  /*0320*/  LEPC R20, `(.L_x_5) ;  /* 0x000000001014794e */ /* 0x000fce0000000000 */
[----:B0-----:R-:W-:Y:S05]  /*0330*/  CALL.ABS.NOINC R2 ;  /* 0x0000000002007343 */ /* 0x001fea0003c00000 */
.L_x_5:
[----:B------:R-:W-:Y:S05]  /*0340*/  EXIT ;  /* 0x000000000000794d */ /* 0x000fea0003800000 */
.L_x_6:
[----:B------:R-:W-:-:S00]  /*0350*/  BRA `(.L_x_6) ;  /* 0xfffffffc00fc7947 */ /* 0x000fc0000383ffff */
[----:B------:R-:W-:-:S00]  /*0360*/  NOP ;  /* 0x0000000000007918 */ /* 0x000fc00000000000 */
        /* <DEDUP_REMOVED lines=9> */
.L_x_10:


//--------------------- .text._Z5asciiPcPi        --------------------------
	.section	.text._Z5asciiPcPi,"ax",@progbits
	.align	128
        .global         _Z5asciiPcPi
        .type           _Z5asciiPcPi,@function
        .size           _Z5asciiPcPi,(.L_x_11 - _Z5asciiPcPi)
        .other          _Z5asciiPcPi,@"STO_CUDA_ENTRY STV_DEFAULT"
_Z5asciiPcPi:
.text._Z5asciiPcPi:
[----:B------:R-:W0:Y:S01]  /*0000*/  LDC R1, c[0x0][0x37c] ;  /* 0x0000df00ff017b82 */ /* 0x000e220000000800 */
[----:B------:R-:W1:Y:S01]  /*0010*/  S2R R7, SR_TID.X ;  /* 0x0000000000077919 */ /* 0x000e620000002100 */
[----:B------:R-:W1:Y:S06]  /*0020*/  LDCU.64 UR6, c[0x0][0x380] ;  /* 0x00007000ff0677ac */ /* 0x000e6c0008000a00 */
[----:B------:R-:W2:Y:S01]  /*0030*/  LDC.64 R2, c[0x0][0x388] ;  /* 0x0000e200ff027b82 */ /* 0x000ea20000000a00 */
[----:B0-----:R-:W-:Y:S01]  /*0040*/  VIADD R1, R1, 0xfffffff8 ;  /* 0xfffffff801017836 */ /* 0x001fe20000000000 */
[----:B------:R-:W0:Y:S01]  /*0050*/  LDCU.64 UR4, c[0x0][0x358] ;  /* 0x00006b00ff0477ac */ /* 0x000e220008000a00 */
[----:B------:R-:W3:Y:S01]  /*0060*/  LDCU.64 UR8, c[0x4][0x8] ;  /* 0x01000100ff0877ac */ /* 0x000ee20008000a00 */
[----:B-1----:R-:W-:-:S05]  /*0070*/  IADD3 R4, P0, PT, R7, UR6, RZ ;  /* 0x0000000607047c10 */ /* 0x002fca000ff1e0ff */
[----:B------:R-:W-:-:S05]  /*0080*/  IMAD.X R5, RZ, RZ, UR7, P0 ;  /* 0x00000007ff057e24 */ /* 0x000fca00080e06ff */
[----:B0-----:R3:W4:Y:S01]  /*0090*/  LDG.E.S8 R0, desc[UR4][R4.64] ;  /* 0x0000000404007981 */ /* 0x001722000c1e1300 */
[----:B--2---:R-:W-:Y:S01]  /*00a0*/  IMAD.WIDE.U32 R2, R7, 0x4, R2 ;  /* 0x0000000407027825 */ /* 0x004fe200078e0002 */
[----:B------:R-:W-:Y:S01]  /*00b0*/  MOV R16, 0x0 ;  /* 0x0000000000107802 */ /* 0x000fe20000000f00 */
[----:B------:R-:W0:Y:S03]  /*00c0*/  LDCU UR6, c[0x0][0x2f8] ;  /* 0x00005f00ff0677ac */ /* 0x000e260008000800 */
[----:B------:R1:W2:Y:S01]  /*00d0*/  LDC.64 R8, c[0x4][R16] ;  /* 0x0100000010087b82 */ /* 0x0002a20000000a00 */
[----:B---3--:R-:W-:Y:S01]  /*00e0*/  IMAD.U32 R4, RZ, RZ, UR8 ;  /* 0x00000008ff047e24 */ /* 0x008fe2000f8e00ff */
[----:B------:R-:W-:Y:S02]  /*00f0*/  MOV R5, UR9 ;  /* 0x0000000900057c02 */ /* 0x000fe40008000f00 */
[----:B0-----:R-:W-:Y:S01]  /*0100*/  IADD3 R6, P0, PT, R1, UR6, RZ ;  /* 0x0000000601067c10 */ /* 0x001fe2000ff1e0ff */
[----:B----4-:R1:W-:Y:S04]  /*0110*/  STL [R1], R0 ;  /* 0x0000000001007387 */ /* 0x0103e80000100800 */
[----:B------:R1:W-:Y:S01]  /*0120*/  STG.E desc[UR4][R2.64], R0 ;  /* 0x0000000002007986 */ /* 0x0003e2000c101904 */
[----:B------:R-:W0:Y:S02]  /*0130*/  LDCU UR4, c[0x0][0x2fc] ;  /* 0x00005f80ff0477ac */ /* 0x000e240008000800 */
[----:B012---:R-:W-:-:S07]  /*0140*/  IMAD.X R7, RZ, RZ, UR4, P0 ;  /* 0x00000004ff077e24 */ /* 0x007fce00080e06ff */
[----:B------:R-:W-:-:S07]  /*0150*/  LEPC R20, `(.L_x_7) ;  /* 0x000000001014794e */ /* 0x000fce0000000000 */
[----:B------:R-:W-:Y:S05]  /*0160*/  CALL.ABS.NOINC R8 ;  /* 0x0000000008007343 */ /* 0x000fea0003c00000 */
.L_x_7:
[----:B------:R-:W0:Y:S01]  /*0170*/  LDC.64 R16, c[0x4][R16] ;  /* 0x0100000010107b82 */ /* 0x000e220000000a00 */
[----:B------:R-:W1:Y:S01]  /*0180*/  LDCU.64 UR4, c[0x4][0x10] ;  /* 0x01000200ff0477ac */ /* 0x000e620008000a00 */
[----:B------:R-:W-:Y:S01]  /*0190*/  CS2R R6, SRZ ;  /* 0x0000000000067805 */ /* 0x000fe2000001ff00 */
[----:B-1----:R-:W-:Y:S01]  /*01a0*/  IMAD.U32 R4, RZ, RZ, UR4 ;  /* 0x00000004ff047e24 */ /* 0x002fe2000f8e00ff */
[----:B------:R-:W-:-:S07]  /*01b0*/  MOV R5, UR5 ;  /* 0x0000000500057c02 */ /* 0x000fce0008000f00 */
[----:B------:R-:W-:-:S07]  /*01c0*/  LEPC R20, `(.L_x_8) ;  /* 0x000000001014794e */ /* 0x000fce0000000000 */
[----:B0-----:R-:W-:Y:S05]  /*01d0*/  CALL.ABS.NOINC R16 ;  /* 0x0000000010007343 */ /* 0x001fea0003c00000 */
.L_x_8:
[----:B------:R-:W-:Y:S05]  /*01e0*/  EXIT ;  /* 0x000000000000794d */ /* 0x000fea0003800000 */
.L_x_9:
        /* <DEDUP_REMOVED lines=9> */
.L_x_11:


//--------------------- .nv.global.init           --------------------------
	.section	.nv.global.init,"aw",@progbits
.nv.global.init:
	.type		$str$1,@object
	.size		$str$1,($str - $str$1)
$str$1:
        /*0000*/ 	.byte	0x0a, 0x00
	.type		$str,@object
	.size		$str,(.L_0 - $str)
$str:
        /*0002*/ 	.byte	0x25, 0x64, 0x09, 0x00
.L_0:


//--------------------- .nv.shared.reserved.0     --------------------------
	.section	.nv.shared.reserved.0,"aw",@nobits
	.weak		__nv_reservedSMEM_offset_0_alias
	.size		__nv_reservedSMEM_offset_0_alias, 0, 64
	.other		__nv_reservedSMEM_offset_0_alias,@"STO_CUDA_RESERVED_SHARED STV_DEFAULT"
__nv_reservedSMEM_offset_0_alias:
	.zero		0
	.zero		64


//--------------------- .nv.constant0._Z7reversePiS_ --------------------------
	.section	.nv.constant0._Z7reversePiS_,"a",@progbits
	.sectionflags	@""
	.align	4
.nv.constant0._Z7reversePiS_:
	.zero		912


//--------------------- .nv.constant0._Z5asciiPcPi --------------------------
	.section	.nv.constant0._Z5asciiPcPi,"a",@progbits
	.sectionflags	@""
	.align	4
.nv.constant0._Z5asciiPcPi:
	.zero		912


//--------------------- SYMBOLS --------------------------

	.type		.nv.reservedSmem.offset0,@object
	.size		.nv.reservedSmem.offset0,0x4
	.type		vprintf,@function
